	.headerflags	@"EF_CUDA_TEXMODE_UNIFIED EF_CUDA_64BIT_ADDRESS EF_CUDA_ACCELERATORS EF_CUDA_SM90 EF_CUDA_VIRTUAL_SM(EF_CUDA_SM90)"
	.elftype	@"ET_EXEC"


//--------------------- .nv.info                  --------------------------
	.section	.nv.info,"",@"SHT_CUDA_INFO"
	.align	4


	//----- nvinfo : EIATTR_REGCOUNT
	.align		4
        /*0000*/ 	.byte	0x04, 0x2f
        /*0002*/ 	.short	(.L_1 - .L_0)
	.align		4
.L_0:
        /*0004*/ 	.word	index@(triton_poi_fused_affine_grid_generator_0)
        /*0008*/ 	.word	0x00000018


	//----- nvinfo : EIATTR_MIN_STACK_SIZE
	.align		4
.L_1:
        /*000c*/ 	.byte	0x04, 0x12
        /*000e*/ 	.short	(.L_3 - .L_2)
	.align		4
.L_2:
        /*0010*/ 	.word	index@(triton_poi_fused_affine_grid_generator_0)
        /*0014*/ 	.word	0x00000000


	//----- nvinfo : EIATTR_FRAME_SIZE
	.align		4
.L_3:
        /*0018*/ 	.byte	0x04, 0x11
        /*001a*/ 	.short	(.L_5 - .L_4)
	.align		4
.L_4:
        /*001c*/ 	.word	index@(triton_poi_fused_affine_grid_generator_0)
        /*0020*/ 	.word	0x00000000


	//----- nvinfo : EIATTR_MIN_STACK_SIZE
	.align		4
.L_5:
        /*0024*/ 	.byte	0x04, 0x12
        /*0026*/ 	.short	(.L_7 - .L_6)
	.align		4
.L_6:
        /*0028*/ 	.word	index@(triton_poi_fused_affine_grid_generator_0)
        /*002c*/ 	.word	0x00000000
.L_7:


//--------------------- .nv.info.triton_poi_fused_affine_grid_generator_0 --------------------------
	.section	.nv.info.triton_poi_fused_affine_grid_generator_0,"",@"SHT_CUDA_INFO"
	.sectionflags	@""
	.align	4


	//----- nvinfo : EIATTR_CUDA_API_VERSION
	.align		4
        /*0000*/ 	.byte	0x04, 0x37
        /*0002*/ 	.short	(.L_9 - .L_8)
.L_8:
        /*0004*/ 	.word	0x0000007c


	//----- nvinfo : EIATTR_KPARAM_INFO
	.align		4
.L_9:
        /*0008*/ 	.byte	0x04, 0x17
        /*000a*/ 	.short	(.L_11 - .L_10)
.L_10:
        /*000c*/ 	.word	0x00000000
        /*0010*/ 	.short	0x0003
        /*0012*/ 	.short	0x0018
        /*0014*/ 	.byte	0x00, 0xf0, 0x11, 0x00


	//----- nvinfo : EIATTR_KPARAM_INFO
	.align		4
.L_11:
        /*0018*/ 	.byte	0x04, 0x17
        /*001a*/ 	.short	(.L_13 - .L_12)
.L_12:
        /*001c*/ 	.word	0x00000000
        /*0020*/ 	.short	0x0002
        /*0022*/ 	.short	0x0010
        /*0024*/ 	.byte	0x00, 0xf4, 0x21, 0x00


	//----- nvinfo : EIATTR_KPARAM_INFO
	.align		4
.L_13:
        /*0028*/ 	.byte	0x04, 0x17
        /*002a*/ 	.short	(.L_15 - .L_14)
.L_14:
        /*002c*/ 	.word	0x00000000
        /*0030*/ 	.short	0x0001
        /*0032*/ 	.short	0x0008
        /*0034*/ 	.byte	0x00, 0xf4, 0x21, 0x00


	//----- nvinfo : EIATTR_KPARAM_INFO
	.align		4
.L_15:
        /*0038*/ 	.byte	0x04, 0x17
        /*003a*/ 	.short	(.L_17 - .L_16)
.L_16:
        /*003c*/ 	.word	0x00000000
        /*0040*/ 	.short	0x0000
        /*0042*/ 	.short	0x0000
        /*0044*/ 	.byte	0x00, 0xf4, 0x21, 0x00


	//----- nvinfo : EIATTR_SPARSE_MMA_MASK
	.align		4
.L_17:
        /*0048*/ 	.byte	0x03, 0x50
        /*004a*/ 	.short	0x0000


	//----- nvinfo : EIATTR_MAXREG_COUNT
	.align		4
        /*004c*/ 	.byte	0x03, 0x1b
        /*004e*/ 	.short	0x00ff


	//----- nvinfo : EIATTR_EXIT_INSTR_OFFSETS
	.align		4
        /*0050*/ 	.byte	0x04, 0x1c
        /*0052*/ 	.short	(.L_19 - .L_18)


	//   ....[0]....
.L_18:
        /*0054*/ 	.word	0x00000680


	//   ....[1]....
        /*0058*/ 	.word	0x000006a0


	//----- nvinfo : EIATTR_REQNTID
	.align		4
.L_19:
        /*005c*/ 	.byte	0x04, 0x10
        /*005e*/ 	.short	(.L_21 - .L_20)
.L_20:
        /*0060*/ 	.word	0x00000080
        /*0064*/ 	.word	0x00000001
        /*0068*/ 	.word	0x00000001


	//----- nvinfo : EIATTR_CBANK_PARAM_SIZE
	.align		4
.L_21:
        /*006c*/ 	.byte	0x03, 0x19
        /*006e*/ 	.short	0x001c


	//----- nvinfo : EIATTR_PARAM_CBANK
	.align		4
        /*0070*/ 	.byte	0x04, 0x0a
        /*0072*/ 	.short	(.L_23 - .L_22)
	.align		4
.L_22:
        /*0074*/ 	.word	index@(.nv.constant0.triton_poi_fused_affine_grid_generator_0)
        /*0078*/ 	.short	0x0210
        /*007a*/ 	.short	0x001c


	//----- nvinfo : EIATTR_SW_WAR
	.align		4
.L_23:
        /*007c*/ 	.byte	0x04, 0x36
        /*007e*/ 	.short	(.L_25 - .L_24)
.L_24:
        /*0080*/ 	.word	0x00000008
.L_25:


//--------------------- .nv.callgraph             --------------------------
	.section	.nv.callgraph,"",@"SHT_CUDA_CALLGRAPH"
	.align	4
	.sectionentsize	8
	.align		4
        /*0000*/ 	.word	0x00000000
	.align		4
        /*0004*/ 	.word	0xffffffff
	.align		4
        /*0008*/ 	.word	0x00000000
	.align		4
        /*000c*/ 	.word	0xfffffffe
	.align		4
        /*0010*/ 	.word	0x00000000
	.align		4
        /*0014*/ 	.word	0xfffffffd
	.align		4
        /*0018*/ 	.word	0x00000000
	.align		4
        /*001c*/ 	.word	0xfffffffc


//--------------------- .text.triton_poi_fused_affine_grid_generator_0 --------------------------
	.section	.text.triton_poi_fused_affine_grid_generator_0,"ax",@progbits
	.align	128
        .global         triton_poi_fused_affine_grid_generator_0
        .type           triton_poi_fused_affine_grid_generator_0,@function
        .size           triton_poi_fused_affine_grid_generator_0,(.L_x_1 - triton_poi_fused_affine_grid_generator_0)
        .other          triton_poi_fused_affine_grid_generator_0,@"STO_CUDA_ENTRY STV_DEFAULT"
triton_poi_fused_affine_grid_generator_0:
.text.triton_poi_fused_affine_grid_generator_0:
[----:B------:R-:W0:Y:S01]  /*0000*/  LDC R1, c[0x0][0x28] ;  /* 0x00000a00ff017b82 */ /* 0x000e220000000800 */
[----:B------:R-:W1:Y:S07]  /*0010*/  S2R R0, SR_TID.X ;  /* 0x0000000000007919 */ /* 0x000e6e0000002100 */
[----:B------:R-:W2:Y:S01]  /*0020*/  LDC.64 R18, c[0x0][0x210] ;  /* 0x00008400ff127b82 */ /* 0x000ea20000000a00 */
[----:B------:R-:W-:Y:S01]  /*0030*/  IMAD.MOV.U32 R6, RZ, RZ, RZ ;  /* 0x000000ffff067224 */ /* 0x000fe200078e00ff */
[----:B------:R-:W-:Y:S01]  /*0040*/  ULDC.64 UR4, c[0x0][0x208] ;  /* 0x0000820000047ab9 */ /* 0x000fe20000000a00 */
[----:B------:R-:W3:Y:S01]  /*0050*/  S2R R3, SR_CTAID.X ;  /* 0x0000000000037919 */ /* 0x000ee20000002500 */
[----:B------:R-:W-:-:S02]  /*0060*/  IMAD.MOV.U32 R10, RZ, RZ, RZ ;  /* 0x000000ffff0a7224 */ /* 0x000fc400078e00ff */
[----:B------:R-:W-:Y:S02]  /*0070*/  IMAD.MOV.U32 R9, RZ, RZ, RZ ;  /* 0x000000ffff097224 */ /* 0x000fe400078e00ff */
[----:B-1----:R-:W-:-:S05]  /*0080*/  IMAD.SHL.U32 R0, R0, 0x2, RZ ;  /* 0x0000000200007824 */ /* 0x002fca00078e00ff */
[----:B------:R-:W-:-:S05]  /*0090*/  LOP3.LUT R0, R0, 0xfe, RZ, 0xc0, !PT ;  /* 0x000000fe00007812 */ /* 0x000fca00078ec0ff */
[----:B---3--:R-:W-:Y:S02]  /*00a0*/  IMAD R0, R3, 0x100, R0 ;  /* 0x0000010003007824 */ /* 0x008fe400078e0200 */
[----:B------:R-:W1:Y:S02]  /*00b0*/  LDC.64 R2, c[0x0][0x218] ;  /* 0x00008600ff027b82 */ /* 0x000e640000000a00 */
[C---:B------:R-:W-:Y:S01]  /*00c0*/  IMAD.HI R11, R0.reuse, 0x2aaaaaab, RZ ;  /* 0x2aaaaaab000b7827 */ /* 0x040fe200078e02ff */
[----:B------:R-:W-:-:S03]  /*00d0*/  ISETP.GE.AND P0, PT, R0, 0x180, PT ;  /* 0x000001800000780c */ /* 0x000fc60003f06270 */
[C---:B------:R-:W-:Y:S01]  /*00e0*/  VIADD R15, R0.reuse, 0x1 ;  /* 0x00000001000f7836 */ /* 0x040fe20000000000 */
[----:B------:R-:W-:Y:S01]  /*00f0*/  SHF.R.U32.HI R4, RZ, 0x1f, R11 ;  /* 0x0000001fff047819 */ /* 0x000fe2000001160b */
[----:B------:R-:W-:-:S03]  /*0100*/  IMAD.HI R7, R0, 0x55555556, RZ ;  /* 0x5555555600077827 */ /* 0x000fc600078e02ff */
[----:B------:R-:W-:Y:S01]  /*0110*/  LEA.HI.SX32 R5, R11, R4, 0x1c ;  /* 0x000000040b057211 */ /* 0x000fe200078fe2ff */
[----:B------:R-:W-:Y:S01]  /*0120*/  IMAD.HI R8, R15, 0x55555556, RZ ;  /* 0x555555560f087827 */ /* 0x000fe200078e02ff */
[----:B------:R-:W-:-:S03]  /*0130*/  LEA.HI R7, R7, R7, RZ, 0x1 ;  /* 0x0000000707077211 */ /* 0x000fc600078f08ff */
[----:B------:R-:W-:Y:S01]  /*0140*/  IMAD.IADD R11, R11, 0x1, R4 ;  /* 0x000000010b0b7824 */ /* 0x000fe200078e0204 */
[----:B------:R-:W-:Y:S01]  /*0150*/  LEA.HI R8, R8, R8, RZ, 0x1 ;  /* 0x0000000808087211 */ /* 0x000fe200078f08ff */
[----:B--2---:R-:W-:-:S04]  /*0160*/  IMAD.WIDE R18, R5, 0x4, R18 ;  /* 0x0000000405127825 */ /* 0x004fc800078e0212 */
[--C-:B------:R-:W-:Y:S01]  /*0170*/  IMAD R17, R7, -0x3, R0.reuse ;  /* 0xfffffffd07117824 */ /* 0x100fe200078e0200 */
[----:B------:R-:W2:Y:S01]  /*0180*/  @!P0 LDG.E.EL R6, desc[UR4][R18.64] ;  /* 0x0000000412068981 */ /* 0x000ea2000c2e1900 */
[----:B------:R-:W-:Y:S02]  /*0190*/  IMAD R15, R8, -0x3, R15 ;  /* 0xfffffffd080f7824 */ /* 0x000fe400078e020f */
[----:B------:R-:W-:Y:S01]  /*01a0*/  IMAD R21, R11, -0x6, R0 ;  /* 0xfffffffa0b157824 */ /* 0x000fe200078e0200 */
[----:B------:R-:W3:Y:S01]  /*01b0*/  @!P0 LDG.E.EL R10, desc[UR4][R18.64] ;  /* 0x00000004120a8981 */ /* 0x000ee2000c2e1900 */
[----:B------:R-:W-:Y:S02]  /*01c0*/  IMAD.MOV.U32 R14, RZ, RZ, RZ ;  /* 0x000000ffff0e7224 */ /* 0x000fe400078e00ff */
[----:B-1----:R-:W-:-:S04]  /*01d0*/  IMAD.WIDE R12, R17, 0x4, R2 ;  /* 0x00000004110c7825 */ /* 0x002fc800078e0202 */
[--C-:B------:R-:W-:Y:S01]  /*01e0*/  IMAD.WIDE R4, R15, 0x4, R2.reuse ;  /* 0x000000040f047825 */ /* 0x100fe200078e0202 */
[----:B------:R1:W4:Y:S03]  /*01f0*/  @!P0 LDG.E.EL R9, desc[UR4][R12.64] ;  /* 0x000000040c098981 */ /* 0x000326000c2e1900 */
[----:B------:R-:W-:Y:S01]  /*0200*/  IMAD.WIDE R20, R21, 0x4, R2 ;  /* 0x0000000415147825 */ /* 0x000fe200078e0202 */
[----:B------:R-:W-:Y:S01]  /*0210*/  CS2R R2, SRZ ;  /* 0x0000000000027805 */ /* 0x000fe2000001ff00 */
[----:B------:R5:W4:Y:S05]  /*0220*/  @!P0 LDG.E.EL R14, desc[UR4][R4.64] ;  /* 0x00000004040e8981 */ /* 0x000b2a000c2e1900 */
[----:B------:R-:W4:Y:S01]  /*0230*/  @!P0 LDG.E.EL.64 R2, desc[UR4][R20.64] ;  /* 0x0000000414028981 */ /* 0x000f22000c2e1b00 */
[----:B------:R-:W-:-:S04]  /*0240*/  SHF.R.S32.HI R16, RZ, 0x1f, R11 ;  /* 0x0000001fff107819 */ /* 0x000fc8000001140b */
[----:B------:R-:W-:-:S04]  /*0250*/  LEA.HI R16, R16, R11, RZ, 0x4 ;  /* 0x0000000b10107211 */ /* 0x000fc800078f20ff */
[----:B------:R-:W-:-:S05]  /*0260*/  LOP3.LUT R16, R16, 0xfffffff0, RZ, 0xc0, !PT ;  /* 0xfffffff010107812 */ /* 0x000fca00078ec0ff */
[----:B------:R-:W-:-:S05]  /*0270*/  IMAD.IADD R11, R11, 0x1, -R16 ;  /* 0x000000010b0b7824 */ /* 0x000fca00078e0a10 */
[----:B------:R-:W-:-:S04]  /*0280*/  PRMT R16, R11, 0x8880, RZ ;  /* 0x000088800b107816 */ /* 0x000fc800000000ff */
[----:B-1----:R-:W-:-:S04]  /*0290*/  PRMT R12, R16, 0x7710, RZ ;  /* 0x00007710100c7816 */ /* 0x002fc800000000ff */
[----:B------:R-:W-:-:S04]  /*02a0*/  SHF.R.U32.HI R12, RZ, 0xd, R12 ;  /* 0x0000000dff0c7819 */ /* 0x000fc8000001160c */
[----:B------:R-:W-:-:S05]  /*02b0*/  LOP3.LUT R12, R12, 0x3, RZ, 0xc0, !PT ;  /* 0x000000030c0c7812 */ /* 0x000fca00078ec0ff */
[----:B------:R-:W-:-:S05]  /*02c0*/  IMAD.IADD R12, R11, 0x1, R12 ;  /* 0x000000010b0c7824 */ /* 0x000fca00078e020c */
[C---:B0----5:R-:W-:Y:S02]  /*02d0*/  PRMT R5, R12.reuse, 0x8880, RZ ;  /* 0x000088800c057816 */ /* 0x061fe400000000ff */
[----:B------:R-:W-:Y:S02]  /*02e0*/  LOP3.LUT R12, R12, 0xfffc, RZ, 0xc0, !PT ;  /* 0x0000fffc0c0c7812 */ /* 0x000fe400078ec0ff */
[----:B------:R-:W-:-:S03]  /*02f0*/  SHF.R.S32.HI R5, RZ, 0x2, R5 ;  /* 0x00000002ff057819 */ /* 0x000fc60000011405 */
[----:B------:R-:W-:Y:S02]  /*0300*/  IMAD.MOV R12, RZ, RZ, -R12 ;  /* 0x000000ffff0c7224 */ /* 0x000fe400078e0a0c */
[----:B------:R-:W-:-:S03]  /*0310*/  IMAD.MOV R16, RZ, RZ, -R5 ;  /* 0x000000ffff107224 */ /* 0x000fc600078e0a05 */
[----:B------:R-:W-:Y:S02]  /*0320*/  PRMT R12, R12, 0x7710, RZ ;  /* 0x000077100c0c7816 */ /* 0x000fe400000000ff */
[----:B------:R-:W-:-:S03]  /*0330*/  PRMT R16, R16, 0x7710, RZ ;  /* 0x0000771010107816 */ /* 0x000fc600000000ff */
[----:B------:R-:W-:-:S04]  /*0340*/  IMAD.IADD R12, R11, 0x1, R12 ;  /* 0x000000010b0c7824 */ /* 0x000fc800078e020c */
[----:B------:R-:W-:Y:S02]  /*0350*/  IMAD.MOV R19, RZ, RZ, -R12 ;  /* 0x000000ffff137224 */ /* 0x000fe400078e0a0c */
[----:B------:R-:W-:-:S03]  /*0360*/  VIADD R16, R16, 0x3 ;  /* 0x0000000310107836 */ /* 0x000fc60000000000 */
[----:B------:R-:W-:Y:S02]  /*0370*/  PRMT R19, R19, 0x7710, RZ ;  /* 0x0000771013137816 */ /* 0x000fe400000000ff */
[----:B------:R-:W-:-:S03]  /*0380*/  LOP3.LUT R18, R16, 0xff, RZ, 0xc0, !PT ;  /* 0x000000ff10127812 */ /* 0x000fc600078ec0ff */
[----:B------:R-:W-:Y:S01]  /*0390*/  VIADD R16, R19, 0x3 ;  /* 0x0000000313107836 */ /* 0x000fe20000000000 */
[----:B------:R0:W1:Y:S04]  /*03a0*/  I2F.S16 R4, R5 ;  /* 0x0000000500047306 */ /* 0x0000680000101400 */
[----:B------:R-:W-:Y:S02]  /*03b0*/  LOP3.LUT R16, R16, 0xff, RZ, 0xc0, !PT ;  /* 0x000000ff10107812 */ /* 0x000fe400078ec0ff */
[----:B------:R-:W-:Y:S02]  /*03c0*/  ISETP.GE.AND P3, PT, R11, 0x8, PT ;  /* 0x000000080b00780c */ /* 0x000fe40003f66270 */
[----:B------:R-:W5:Y:S01]  /*03d0*/  I2F.U16 R18, R18 ;  /* 0x0000001200127306 */ /* 0x000f620000101000 */
[----:B0-----:R-:W-:-:S04]  /*03e0*/  PRMT R5, R12, 0x8880, RZ ;  /* 0x000088800c057816 */ /* 0x001fc800000000ff */
[----:B------:R-:W-:-:S03]  /*03f0*/  ISETP.GE.AND P2, PT, R5, 0x2, PT ;  /* 0x000000020500780c */ /* 0x000fc60003f46270 */
[----:B------:R-:W0:Y:S01]  /*0400*/  I2F.S8 R13, R12 ;  /* 0x0000000c000d7306 */ /* 0x000e220000001400 */
[----:B------:R-:W-:-:S07]  /*0410*/  IMAD.MOV.U32 R11, RZ, RZ, 0x3f000000 ;  /* 0x3f000000ff0b7424 */ /* 0x000fce00078e00ff */
[----:B------:R-:W0:Y:S01]  /*0420*/  I2F.U16 R16, R16 ;  /* 0x0000001000107306 */ /* 0x000e220000101000 */
[----:B------:R-:W-:Y:S01]  /*0430*/  LOP3.LUT R5, R7, 0x1, RZ, 0xc0, !PT ;  /* 0x0000000107057812 */ /* 0x000fe200078ec0ff */
[-C--:B-1----:R-:W-:Y:S01]  /*0440*/  FFMA R7, R4, R11.reuse, -0.75 ;  /* 0xbf40000004077423 */ /* 0x082fe2000000000b */
[-C--:B-----5:R-:W-:Y:S01]  /*0450*/  @P3 FFMA R7, R18, -R11.reuse, 0.75 ;  /* 0x3f40000012073423 */ /* 0x0a0fe2000000080b */
[----:B------:R-:W-:Y:S01]  /*0460*/  ISETP.NE.AND P5, PT, R17, 0x1, PT ;  /* 0x000000011100780c */ /* 0x000fe20003fa5270 */
[-C--:B0-----:R-:W-:Y:S01]  /*0470*/  FFMA R13, R13, R11.reuse, -0.75 ;  /* 0xbf4000000d0d7423 */ /* 0x081fe2000000000b */
[----:B------:R-:W-:Y:S02]  /*0480*/  ISETP.NE.U32.AND P1, PT, R5, 0x1, PT ;  /* 0x000000010500780c */ /* 0x000fe40003f25070 */
[----:B------:R-:W0:Y:S01]  /*0490*/  LDC.64 R4, c[0x0][0x220] ;  /* 0x00008800ff047b82 */ /* 0x000e220000000a00 */
[----:B------:R-:W-:Y:S01]  /*04a0*/  ISETP.NE.AND P3, PT, R17, RZ, PT ;  /* 0x000000ff1100720c */ /* 0x000fe20003f65270 */
[----:B------:R-:W-:Y:S01]  /*04b0*/  @P2 FFMA R13, R16, -R11, 0.75 ;  /* 0x3f400000100d2423 */ /* 0x000fe2000000080b */
[----:B------:R-:W-:-:S02]  /*04c0*/  LOP3.LUT R11, R8, 0x1, RZ, 0xc0, !PT ;  /* 0x00000001080b7812 */ /* 0x000fc400078ec0ff */
[----:B------:R-:W-:Y:S02]  /*04d0*/  FSEL R8, R7, RZ, !P5 ;  /* 0x000000ff07087208 */ /* 0x000fe40006800000 */
[C---:B------:R-:W-:Y:S02]  /*04e0*/  ISETP.NE.AND P5, PT, R15.reuse, RZ, PT ;  /* 0x000000ff0f00720c */ /* 0x040fe40003fa5270 */
[----:B------:R-:W-:Y:S02]  /*04f0*/  ISETP.NE.AND P4, PT, R15, 0x1, PT ;  /* 0x000000010f00780c */ /* 0x000fe40003f85270 */
[C---:B------:R-:W-:Y:S02]  /*0500*/  ISETP.GT.AND P6, PT, R17.reuse, 0x1, PT ;  /* 0x000000011100780c */ /* 0x040fe40003fc4270 */
[----:B------:R-:W-:Y:S02]  /*0510*/  ISETP.GE.AND P2, PT, R17, 0x1, PT ;  /* 0x000000011100780c */ /* 0x000fe40003f46270 */
[----:B------:R-:W-:-:S02]  /*0520*/  FSEL R12, R7, RZ, !P4 ;  /* 0x000000ff070c7208 */ /* 0x000fc40006000000 */
[----:B------:R-:W-:Y:S02]  /*0530*/  ISETP.GE.AND P4, PT, R15, 0x1, PT ;  /* 0x000000010f00780c */ /* 0x000fe40003f86270 */
[----:B------:R-:W-:Y:S02]  /*0540*/  SEL R16, RZ, 0x3f800000, !P6 ;  /* 0x3f800000ff107807 */ /* 0x000fe40007000000 */
[----:B------:R-:W-:Y:S01]  /*0550*/  ISETP.NE.U32.AND P6, PT, R11, 0x1, PT ;  /* 0x000000010b00780c */ /* 0x000fe20003fc5070 */
[----:B------:R-:W-:Y:S01]  /*0560*/  IMAD.MOV.U32 R11, RZ, RZ, 0x40000000 ;  /* 0x40000000ff0b7424 */ /* 0x000fe200078e00ff */
[C---:B------:R-:W-:Y:S02]  /*0570*/  FSEL R7, R13.reuse, RZ, !P2 ;  /* 0x000000ff0d077208 */ /* 0x040fe40005000000 */
[----:B------:R-:W-:Y:S02]  /*0580*/  FSEL R13, R13, RZ, !P4 ;  /* 0x000000ff0d0d7208 */ /* 0x000fe40006000000 */
[----:B------:R-:W-:Y:S01]  /*0590*/  ISETP.GT.AND P2, PT, R15, 0x1, PT ;  /* 0x000000010f00780c */ /* 0x000fe20003f44270 */
[----:B------:R-:W-:-:S02]  /*05a0*/  FADD R7, R7, R8 ;  /* 0x0000000807077221 */ /* 0x000fc40000000000 */
[----:B------:R-:W-:Y:S02]  /*05b0*/  FADD R12, R13, R12 ;  /* 0x0000000c0d0c7221 */ /* 0x000fe40000000000 */
[----:B------:R-:W-:Y:S01]  /*05c0*/  FADD R7, R7, R16 ;  /* 0x0000001007077221 */ /* 0x000fe20000000000 */
[----:B0-----:R-:W-:Y:S01]  /*05d0*/  IMAD.WIDE R4, R0, 0x4, R4 ;  /* 0x0000000400047825 */ /* 0x001fe200078e0204 */
[----:B--2---:R-:W-:Y:S02]  /*05e0*/  FSET.BF.LT.AND R6, R6, 0.5, PT ;  /* 0x3f0000000606780a */ /* 0x004fe40003801000 */
[----:B---3--:R-:W-:-:S03]  /*05f0*/  FSET.BF.LT.AND R10, R10, 0.5, PT ;  /* 0x3f0000000a0a780a */ /* 0x008fc60003801000 */
[-C--:B----4-:R-:W-:Y:S02]  /*0600*/  @!P3 FFMA R9, R6, R11.reuse, -1 ;  /* 0xbf8000000609b423 */ /* 0x090fe4000000000b */
[----:B------:R-:W-:Y:S01]  /*0610*/  @!P5 FFMA R14, R10, R11, -1 ;  /* 0xbf8000000a0ed423 */ /* 0x000fe2000000000b */
[----:B------:R-:W-:Y:S02]  /*0620*/  SEL R11, RZ, 0x3f800000, !P2 ;  /* 0x3f800000ff0b7807 */ /* 0x000fe40005000000 */
[----:B------:R-:W-:-:S03]  /*0630*/  FSEL R2, R2, R9, !P1 ;  /* 0x0000000902027208 */ /* 0x000fc60004800000 */
[----:B------:R-:W-:Y:S01]  /*0640*/  FADD R11, R12, R11 ;  /* 0x0000000b0c0b7221 */ /* 0x000fe20000000000 */
[----:B------:R-:W-:Y:S01]  /*0650*/  FSEL R14, R3, R14, !P6 ;  /* 0x0000000e030e7208 */ /* 0x000fe20007000000 */
[----:B------:R-:W-:-:S04]  /*0660*/  FMUL R2, R7, R2 ;  /* 0x0000000207027220 */ /* 0x000fc80000400000 */
[----:B------:R-:W-:Y:S01]  /*0670*/  FMUL R3, R11, R14 ;  /* 0x0000000e0b037220 */ /* 0x000fe20000400000 */
[----:B------:R-:W-:Y:S06]  /*0680*/  @P0 EXIT ;  /* 0x000000000000094d */ /* 0x000fec0003800000 */
[----:B------:R-:W-:Y:S01]  /*0690*/  STG.E.64 desc[UR4][R4.64], R2 ;  /* 0x0000000204007986 */ /* 0x000fe2000c101b04 */
[----:B------:R-:W-:Y:S05]  /*06a0*/  EXIT ;  /* 0x000000000000794d */ /* 0x000fea0003800000 */
.L_x_0:
[----:B------:R-:W-:-:S00]  /*06b0*/  BRA `(.L_x_0) ;  /* 0xfffffffc00fc7947 */ /* 0x000fc0000383ffff */
[----:B------:R-:W-:-:S00]  /*06c0*/  NOP ;  /* 0x0000000000007918 */ /* 0x000fc00000000000 */
        /* <DEDUP_REMOVED lines=11> */
.L_x_1:


//--------------------- .nv.constant0.triton_poi_fused_affine_grid_generator_0 --------------------------
	.section	.nv.constant0.triton_poi_fused_affine_grid_generator_0,"a",@progbits
	.sectionflags	@""
	.align	4
.nv.constant0.triton_poi_fused_affine_grid_generator_0:
	.zero		556
